//
// Generated by NVIDIA NVVM Compiler
//
// Compiler Build ID: CL-36424714
// Cuda compilation tools, release 13.0, V13.0.88
// Based on NVVM 20.0.0
//

.version 9.0
.target sm_100
.address_size 64

	// .globl	_Z9addArraysPyS_i

.visible .entry _Z9addArraysPyS_i(
	.param .u64 .ptr .align 1 _Z9addArraysPyS_i_param_0,
	.param .u64 .ptr .align 1 _Z9addArraysPyS_i_param_1,
	.param .u32 _Z9addArraysPyS_i_param_2
)
{
	.reg .pred 	%p<4>;
	.reg .b32 	%r<6>;
	.reg .b64 	%rd<24>;

	ld.param.u64 	%rd11, [_Z9addArraysPyS_i_param_0];
	ld.param.u64 	%rd10, [_Z9addArraysPyS_i_param_1];
	ld.param.u32 	%r2, [_Z9addArraysPyS_i_param_2];
	cvta.to.global.u64 	%rd12, %rd11;
	mov.u32 	%r3, %ntid.x;
	mov.u32 	%r4, %ctaid.x;
	mov.u32 	%r5, %tid.x;
	mad.lo.s32 	%r1, %r3, %r4, %r5;
	mul.wide.s32 	%rd13, %r1, 8;
	add.s64 	%rd14, %rd12, %rd13;
	ld.global.u64 	%rd19, [%rd14];
	setp.ge.s32 	%p1, %r1, %r2;
	@%p1 bra 	$L__BB0_6;
	mov.u64 	%rd20, %rd19;
$L__BB0_2:
	and.b64  	%rd15, %rd20, 1;
	setp.eq.b64 	%p2, %rd15, 1;
	@%p2 bra 	$L__BB0_4;
	shr.u64 	%rd20, %rd20, 1;
	bra.uni 	$L__BB0_5;
$L__BB0_4:
	mad.lo.s64 	%rd20, %rd20, 3, 1;
	max.u64 	%rd19, %rd20, %rd19;
$L__BB0_5:
	setp.gt.u64 	%p3, %rd20, 1;
	@%p3 bra 	$L__BB0_2;
$L__BB0_6:
	cvta.to.global.u64 	%rd16, %rd10;
	add.s64 	%rd18, %rd16, %rd13;
	st.global.u64 	[%rd18], %rd19;
	ret;

}


// ===== COMPILED SASS (sm_100) =====

	.target	sm_100

	.elftype	@"ET_EXEC"


//--------------------- .note.nv.tkinfo           --------------------------
	.section	.note.nv.tkinfo,"",@"SHT_NOTE"
	.sectionflags	@"SHF_NOTE_NV_TKINFO"
	.tkinfo
        /*0018*/ 	.word	0x00000002
        /*0030*/ 	.string	""
        /*0030*/ 	.string	"ptxas"
        /*0030*/ 	.string	"Cuda compilation tools, release 13.0, V13.0.88"
        /*0030*/ 	.string	"Build cuda_13.0.r13.0/compiler.36424714_0"
        /*0030*/ 	.string	"-arch sm_100 -m 64 "



//--------------------- .note.nv.cuinfo           --------------------------
	.section	.note.nv.cuinfo,"",@"SHT_NOTE"
	.sectionflags	@"SHF_NOTE_NV_CUINFO"
        /*0018*/ 	.short	0x0002
        /*001a*/ 	.short	0x0064
        /*001c*/ 	.short	0x0082
	.zero		2


//--------------------- .nv.info                  --------------------------
	.section	.nv.info,"",@"SHT_CUDA_INFO"
	.align	4


	//----- nvinfo : EIATTR_REGCOUNT
	.align		4
        /*0000*/ 	.byte	0x04, 0x2f
        /*0002*/ 	.short	(.L_1 - .L_0)
	.align		4
.L_0:
        /*0004*/ 	.word	index@(_Z9addArraysPyS_i)
        /*0008*/ 	.word	0x0000000c


	//----- nvinfo : EIATTR_FRAME_SIZE
	.align		4
.L_1:
        /*000c*/ 	.byte	0x04, 0x11
        /*000e*/ 	.short	(.L_3 - .L_2)
	.align		4
.L_2:
        /*0010*/ 	.word	index@(_Z9addArraysPyS_i)
        /*0014*/ 	.word	0x00000000


	//----- nvinfo : EIATTR_MIN_STACK_SIZE
	.align		4
.L_3:
        /*0018*/ 	.byte	0x04, 0x12
        /*001a*/ 	.short	(.L_5 - .L_4)
	.align		4
.L_4:
        /*001c*/ 	.word	index@(_Z9addArraysPyS_i)
        /*0020*/ 	.word	0x00000000
.L_5:


//--------------------- .nv.compat                --------------------------
	.section	.nv.compat,"",@"SHT_CUDA_COMPAT_INFO"
	.align	4
        /*0000*/ 	.byte	0x02, 0x09, 0x00, 0x00, 0x02, 0x02, 0x01, 0x00, 0x02, 0x05, 0x05, 0x00, 0x03, 0x07, 0x01, 0x01
        /*0010*/ 	.byte	0x02, 0x03, 0x00, 0x00, 0x02, 0x06, 0x01, 0x00, 0x04, 0x0b, 0x08, 0x00, 0x09, 0x00, 0x00, 0x00
        /*0020*/ 	.byte	0x00, 0x00, 0x00, 0x00


//--------------------- .nv.info._Z9addArraysPyS_i --------------------------
	.section	.nv.info._Z9addArraysPyS_i,"",@"SHT_CUDA_INFO"
	.sectionflags	@""
	.align	4


	//----- nvinfo : EIATTR_CUDA_API_VERSION
	.align		4
        /*0000*/ 	.byte	0x04, 0x37
        /*0002*/ 	.short	(.L_7 - .L_6)
.L_6:
        /*0004*/ 	.word	0x00000082


	//----- nvinfo : EIATTR_KPARAM_INFO
	.align		4
.L_7:
        /*0008*/ 	.byte	0x04, 0x17
        /*000a*/ 	.short	(.L_9 - .L_8)
.L_8:
        /*000c*/ 	.word	0x00000000
        /*0010*/ 	.short	0x0002
        /*0012*/ 	.short	0x0010
        /*0014*/ 	.byte	0x00, 0xf0, 0x11, 0x00


	//----- nvinfo : EIATTR_KPARAM_INFO
	.align		4
.L_9:
        /*0018*/ 	.byte	0x04, 0x17
        /*001a*/ 	.short	(.L_11 - .L_10)
.L_10:
        /*001c*/ 	.word	0x00000000
        /*0020*/ 	.short	0x0001
        /*0022*/ 	.short	0x0008
        /*0024*/ 	.byte	0x00, 0xf5, 0x21, 0x00


	//----- nvinfo : EIATTR_KPARAM_INFO
	.align		4
.L_11:
        /*0028*/ 	.byte	0x04, 0x17
        /*002a*/ 	.short	(.L_13 - .L_12)
.L_12:
        /*002c*/ 	.word	0x00000000
        /*0030*/ 	.short	0x0000
        /*0032*/ 	.short	0x0000
        /*0034*/ 	.byte	0x00, 0xf5, 0x21, 0x00


	//----- nvinfo : EIATTR_SPARSE_MMA_MASK
	.align		4
.L_13:
        /*0038*/ 	.byte	0x03, 0x50
        /*003a*/ 	.short	0x0000


	//----- nvinfo : EIATTR_MAXREG_COUNT
	.align		4
        /*003c*/ 	.byte	0x03, 0x1b
        /*003e*/ 	.short	0x00ff


	//----- nvinfo : EIATTR_MERCURY_ISA_VERSION
	.align		4
        /*0040*/ 	.byte	0x03, 0x5f
        /*0042*/ 	.short	0x0101


	//----- nvinfo : EIATTR_VRC_CTA_INIT_COUNT
	.align		4
        /*0044*/ 	.byte	0x02, 0x4a
	.zero		1
	.zero		1


	//----- nvinfo : EIATTR_EXIT_INSTR_OFFSETS
	.align		4
        /*0048*/ 	.byte	0x04, 0x1c
        /*004a*/ 	.short	(.L_15 - .L_14)


	//   ....[0]....
.L_14:
        /*004c*/ 	.word	0x00000270


	//----- nvinfo : EIATTR_CRS_STACK_SIZE
	.align		4
.L_15:
        /*0050*/ 	.byte	0x04, 0x1e
        /*0052*/ 	.short	(.L_17 - .L_16)
.L_16:
        /*0054*/ 	.word	0x00000000


	//----- nvinfo : EIATTR_CBANK_PARAM_SIZE
	.align		4
.L_17:
        /*0058*/ 	.byte	0x03, 0x19
        /*005a*/ 	.short	0x0014


	//----- nvinfo : EIATTR_PARAM_CBANK
	.align		4
        /*005c*/ 	.byte	0x04, 0x0a
        /*005e*/ 	.short	(.L_19 - .L_18)
	.align		4
.L_18:
        /*0060*/ 	.word	index@(.nv.constant0._Z9addArraysPyS_i)
        /*0064*/ 	.short	0x0380
        /*0066*/ 	.short	0x0014


	//----- nvinfo : EIATTR_SW_WAR
	.align		4
.L_19:
        /*0068*/ 	.byte	0x04, 0x36
        /*006a*/ 	.short	(.L_21 - .L_20)
.L_20:
        /*006c*/ 	.word	0x00000008
.L_21:


//--------------------- .nv.callgraph             --------------------------
	.section	.nv.callgraph,"",@"SHT_CUDA_CALLGRAPH"
	.align	4
	.sectionentsize	8
	.align		4
        /*0000*/ 	.word	0x00000000
	.align		4
        /*0004*/ 	.word	0xffffffff
	.align		4
        /*0008*/ 	.word	0x00000000
	.align		4
        /*000c*/ 	.word	0xfffffffe
	.align		4
        /*0010*/ 	.word	0x00000000
	.align		4
        /*0014*/ 	.word	0xfffffffd
	.align		4
        /*0018*/ 	.word	0x00000000
	.align		4
        /*001c*/ 	.word	0xfffffffc


//--------------------- .text._Z9addArraysPyS_i   --------------------------
	.section	.text._Z9addArraysPyS_i,"ax",@progbits
	.align	128
        .global         _Z9addArraysPyS_i
        .type           _Z9addArraysPyS_i,@function
        .size           _Z9addArraysPyS_i,(.L_x_4 - _Z9addArraysPyS_i)
        .other          _Z9addArraysPyS_i,@"STO_CUDA_ENTRY STV_DEFAULT"
_Z9addArraysPyS_i:
.text._Z9addArraysPyS_i:
[----:B------:R-:W-:Y:S01]  /*0000*/  LDC R1, c[0x0][0x37c] ;  /* 0x0000df00ff017b82 */ /* 0x000fe20000000800 */
[----:B------:R-:W0:Y:S07]  /*0010*/  S2R R7, SR_CTAID.X ;  /* 0x0000000000077919 */ /* 0x000e2e0000002500 */
[----:B------:R-:W1:Y:S01]  /*0020*/  LDC.64 R2, c[0x0][0x380] ;  /* 0x0000e000ff027b82 */ /* 0x000e620000000a00 */
[----:B------:R-:W0:Y:S01]  /*0030*/  LDCU UR6, c[0x0][0x360] ;  /* 0x00006c00ff0677ac */ /* 0x000e220008000800 */
[----:B------:R-:W0:Y:S01]  /*0040*/  S2R R0, SR_TID.X ;  /* 0x0000000000007919 */ /* 0x000e220000002100 */
[----:B------:R-:W2:Y:S05]  /*0050*/  LDCU.64 UR4, c[0x0][0x358] ;  /* 0x00006b00ff0477ac */ /* 0x000eaa0008000a00 */
[----:B------:R-:W3:Y:S01]  /*0060*/  LDC.64 R4, c[0x0][0x388] ;  /* 0x0000e200ff047b82 */ /* 0x000ee20000000a00 */
[----:B0-----:R-:W-:Y:S01]  /*0070*/  IMAD R7, R7, UR6, R0 ;  /* 0x0000000607077c24 */ /* 0x001fe2000f8e0200 */
[----:B------:R-:W0:Y:S03]  /*0080*/  LDCU UR6, c[0x0][0x390] ;  /* 0x00007200ff0677ac */ /* 0x000e260008000800 */
[----:B-1----:R-:W-:-:S05]  /*0090*/  IMAD.WIDE R2, R7, 0x8, R2 ;  /* 0x0000000807027825 */ /* 0x002fca00078e0202 */
[----:B--2---:R1:W5:Y:S01]  /*00a0*/  LDG.E.64 R8, desc[UR4][R2.64] ;  /* 0x0000000402087981 */ /* 0x004362000c1e1b00 */
[----:B------:R-:W-:Y:S01]  /*00b0*/  BSSY.RECONVERGENT B0, `(.L_x_0) ;  /* 0x0000018000007945 */ /* 0x000fe20003800200 */
[C---:B---3--:R-:W-:Y:S01]  /*00c0*/  IMAD.WIDE R4, R7.reuse, 0x8, R4 ;  /* 0x0000000807047825 */ /* 0x048fe200078e0204 */
[----:B0-----:R-:W-:-:S13]  /*00d0*/  ISETP.GE.AND P0, PT, R7, UR6, PT ;  /* 0x0000000607007c0c */ /* 0x001fda000bf06270 */
[----:B-1----:R-:W-:Y:S05]  /*00e0*/  @P0 BRA `(.L_x_1) ;  /* 0x0000000000500947 */ /* 0x002fea0003800000 */
[----:B-----5:R-:W-:Y:S02]  /*00f0*/  IMAD.MOV.U32 R0, RZ, RZ, R8 ;  /* 0x000000ffff007224 */ /* 0x020fe400078e0008 */
[----:B------:R-:W-:-:S07]  /*0100*/  IMAD.MOV.U32 R6, RZ, RZ, R9 ;  /* 0x000000ffff067224 */ /* 0x000fce00078e0009 */
.L_x_2:
[----:B------:R-:W-:-:S04]  /*0110*/  LOP3.LUT R2, R0, 0x1, RZ, 0xc0, !PT ;  /* 0x0000000100027812 */ /* 0x000fc800078ec0ff */
[----:B------:R-:W-:-:S04]  /*0120*/  ISETP.NE.U32.AND P1, PT, R2, 0x1, PT ;  /* 0x000000010200780c */ /* 0x000fc80003f25070 */
[----:B------:R-:W-:-:S13]  /*0130*/  ISETP.NE.U32.AND.EX P1, PT, RZ, RZ, PT, P1 ;  /* 0x000000ffff00720c */ /* 0x000fda0003f25110 */
[----:B------:R-:W-:Y:S02]  /*0140*/  @!P1 IMAD.MOV.U32 R2, RZ, RZ, 0x1 ;  /* 0x00000001ff029424 */ /* 0x000fe400078e00ff */
[----:B------:R-:W-:Y:S02]  /*0150*/  @!P1 IMAD.MOV.U32 R3, RZ, RZ, 0x0 ;  /* 0x00000000ff039424 */ /* 0x000fe400078e00ff */
[----:B------:R-:W-:Y:S02]  /*0160*/  @!P1 IMAD R7, R6, 0x3, RZ ;  /* 0x0000000306079824 */ /* 0x000fe400078e02ff */
[C---:B------:R-:W-:Y:S01]  /*0170*/  @!P1 IMAD.WIDE.U32 R2, R0.reuse, 0x3, R2 ;  /* 0x0000000300029825 */ /* 0x040fe200078e0002 */
[--C-:B------:R-:W-:Y:S02]  /*0180*/  @P1 SHF.R.U64 R0, R0, 0x1, R6.reuse ;  /* 0x0000000100001819 */ /* 0x100fe40000001206 */
[----:B------:R-:W-:Y:S01]  /*0190*/  @P1 SHF.R.U32.HI R6, RZ, 0x1, R6 ;  /* 0x00000001ff061819 */ /* 0x000fe20000011606 */
[----:B------:R-:W-:Y:S01]  /*01a0*/  @!P1 IMAD.IADD R6, R3, 0x1, R7 ;  /* 0x0000000103069824 */ /* 0x000fe200078e0207 */
[----:B------:R-:W-:-:S02]  /*01b0*/  @!P1 MOV R0, R2 ;  /* 0x0000000200009202 */ /* 0x000fc40000000f00 */
[-C--:B------:R-:W-:Y:S02]  /*01c0*/  @!P1 ISETP.GT.U32.AND P0, PT, R2, R8.reuse, PT ;  /* 0x000000080200920c */ /* 0x080fe40003f04070 */
[----:B------:R-:W-:Y:S02]  /*01d0*/  ISETP.GT.U32.AND P2, PT, R0, 0x1, PT ;  /* 0x000000010000780c */ /* 0x000fe40003f44070 */
[CC--:B------:R-:W-:Y:S02]  /*01e0*/  @!P1 ISETP.GT.U32.AND.EX P0, PT, R6.reuse, R9.reuse, PT, P0 ;  /* 0x000000090600920c */ /* 0x0c0fe40003f04100 */
[----:B------:R-:W-:Y:S02]  /*01f0*/  ISETP.GT.U32.AND.EX P2, PT, R6, RZ, PT, P2 ;  /* 0x000000ff0600720c */ /* 0x000fe40003f44120 */
[----:B------:R-:W-:Y:S02]  /*0200*/  @!P1 SEL R8, R2, R8, P0 ;  /* 0x0000000802089207 */ /* 0x000fe40000000000 */
[----:B------:R-:W-:-:S09]  /*0210*/  @!P1 SEL R9, R6, R9, P0 ;  /* 0x0000000906099207 */ /* 0x000fd20000000000 */
[----:B------:R-:W-:Y:S05]  /*0220*/  @P2 BRA `(.L_x_2) ;  /* 0xfffffffc00b82947 */ /* 0x000fea000383ffff */
.L_x_1:
[----:B------:R-:W-:Y:S05]  /*0230*/  BSYNC.RECONVERGENT B0 ;  /* 0x0000000000007941 */ /* 0x000fea0003800200 */
.L_x_0:
[----:B-----5:R-:W-:Y:S01]  /*0240*/  IMAD.MOV.U32 R2, RZ, RZ, R8 ;  /* 0x000000ffff027224 */ /* 0x020fe200078e0008 */
[----:B------:R-:W-:-:S05]  /*0250*/  MOV R3, R9 ;  /* 0x0000000900037202 */ /* 0x000fca0000000f00 */
[----:B------:R-:W-:Y:S01]  /*0260*/  STG.E.64 desc[UR4][R4.64], R2 ;  /* 0x0000000204007986 */ /* 0x000fe2000c101b04 */
[----:B------:R-:W-:Y:S05]  /*0270*/  EXIT ;  /* 0x000000000000794d */ /* 0x000fea0003800000 */
.L_x_3:
[----:B------:R-:W-:-:S00]  /*0280*/  BRA `(.L_x_3) ;  /* 0xfffffffc00fc7947 */ /* 0x000fc0000383ffff */
[----:B------:R-:W-:-:S00]  /*0290*/  NOP ;  /* 0x0000000000007918 */ /* 0x000fc00000000000 */
        /* <DEDUP_REMOVED lines=14> */
.L_x_4:


//--------------------- .nv.shared.reserved.0     --------------------------
	.section	.nv.shared.reserved.0,"aw",@nobits
	.weak		__nv_reservedSMEM_offset_0_alias
	.size		__nv_reservedSMEM_offset_0_alias, 0, 64
	.other		__nv_reservedSMEM_offset_0_alias,@"STO_CUDA_RESERVED_SHARED STV_DEFAULT"
__nv_reservedSMEM_offset_0_alias:
	.zero		0
	.zero		64


//--------------------- .nv.constant0._Z9addArraysPyS_i --------------------------
	.section	.nv.constant0._Z9addArraysPyS_i,"a",@progbits
	.sectionflags	@""
	.align	4
.nv.constant0._Z9addArraysPyS_i:
	.zero		916


//--------------------- SYMBOLS --------------------------

	.type		.nv.reservedSmem.offset0,@object
	.size		.nv.reservedSmem.offset0,0x4
